	.headerflags	@"EF_CUDA_TEXMODE_UNIFIED EF_CUDA_64BIT_ADDRESS EF_CUDA_ACCELERATORS EF_CUDA_SM90 EF_CUDA_VIRTUAL_SM(EF_CUDA_SM90)"
	.elftype	@"ET_EXEC"


//--------------------- .nv.info                  --------------------------
	.section	.nv.info,"",@"SHT_CUDA_INFO"
	.align	4


	//----- nvinfo : EIATTR_REGCOUNT
	.align		4
        /*0000*/ 	.byte	0x04, 0x2f
        /*0002*/ 	.short	(.L_1 - .L_0)
	.align		4
.L_0:
        /*0004*/ 	.word	index@(triton_poi_fused_addmm_relu_0)
        /*0008*/ 	.word	0x0000000c


	//----- nvinfo : EIATTR_MIN_STACK_SIZE
	.align		4
.L_1:
        /*000c*/ 	.byte	0x04, 0x12
        /*000e*/ 	.short	(.L_3 - .L_2)
	.align		4
.L_2:
        /*0010*/ 	.word	index@(triton_poi_fused_addmm_relu_0)
        /*0014*/ 	.word	0x00000000


	//----- nvinfo : EIATTR_FRAME_SIZE
	.align		4
.L_3:
        /*0018*/ 	.byte	0x04, 0x11
        /*001a*/ 	.short	(.L_5 - .L_4)
	.align		4
.L_4:
        /*001c*/ 	.word	index@(triton_poi_fused_addmm_relu_0)
        /*0020*/ 	.word	0x00000000


	//----- nvinfo : EIATTR_MIN_STACK_SIZE
	.align		4
.L_5:
        /*0024*/ 	.byte	0x04, 0x12
        /*0026*/ 	.short	(.L_7 - .L_6)
	.align		4
.L_6:
        /*0028*/ 	.word	index@(triton_poi_fused_addmm_relu_0)
        /*002c*/ 	.word	0x00000000
.L_7:


//--------------------- .nv.info.triton_poi_fused_addmm_relu_0 --------------------------
	.section	.nv.info.triton_poi_fused_addmm_relu_0,"",@"SHT_CUDA_INFO"
	.sectionflags	@""
	.align	4


	//----- nvinfo : EIATTR_CUDA_API_VERSION
	.align		4
        /*0000*/ 	.byte	0x04, 0x37
        /*0002*/ 	.short	(.L_9 - .L_8)
.L_8:
        /*0004*/ 	.word	0x0000007c


	//----- nvinfo : EIATTR_KPARAM_INFO
	.align		4
.L_9:
        /*0008*/ 	.byte	0x04, 0x17
        /*000a*/ 	.short	(.L_11 - .L_10)
.L_10:
        /*000c*/ 	.word	0x00000000
        /*0010*/ 	.short	0x0002
        /*0012*/ 	.short	0x0010
        /*0014*/ 	.byte	0x00, 0xf0, 0x11, 0x00


	//----- nvinfo : EIATTR_KPARAM_INFO
	.align		4
.L_11:
        /*0018*/ 	.byte	0x04, 0x17
        /*001a*/ 	.short	(.L_13 - .L_12)
.L_12:
        /*001c*/ 	.word	0x00000000
        /*0020*/ 	.short	0x0001
        /*0022*/ 	.short	0x0008
        /*0024*/ 	.byte	0x00, 0xf4, 0x21, 0x00


	//----- nvinfo : EIATTR_KPARAM_INFO
	.align		4
.L_13:
        /*0028*/ 	.byte	0x04, 0x17
        /*002a*/ 	.short	(.L_15 - .L_14)
.L_14:
        /*002c*/ 	.word	0x00000000
        /*0030*/ 	.short	0x0000
        /*0032*/ 	.short	0x0000
        /*0034*/ 	.byte	0x00, 0xf4, 0x21, 0x00


	//----- nvinfo : EIATTR_SPARSE_MMA_MASK
	.align		4
.L_15:
        /*0038*/ 	.byte	0x03, 0x50
        /*003a*/ 	.short	0x0000


	//----- nvinfo : EIATTR_MAXREG_COUNT
	.align		4
        /*003c*/ 	.byte	0x03, 0x1b
        /*003e*/ 	.short	0x00ff


	//----- nvinfo : EIATTR_EXIT_INSTR_OFFSETS
	.align		4
        /*0040*/ 	.byte	0x04, 0x1c
        /*0042*/ 	.short	(.L_17 - .L_16)


	//   ....[0]....
.L_16:
        /*0044*/ 	.word	0x000001a0


	//   ....[1]....
        /*0048*/ 	.word	0x000001c0


	//----- nvinfo : EIATTR_REQNTID
	.align		4
.L_17:
        /*004c*/ 	.byte	0x04, 0x10
        /*004e*/ 	.short	(.L_19 - .L_18)
.L_18:
        /*0050*/ 	.word	0x00000080
        /*0054*/ 	.word	0x00000001
        /*0058*/ 	.word	0x00000001


	//----- nvinfo : EIATTR_CBANK_PARAM_SIZE
	.align		4
.L_19:
        /*005c*/ 	.byte	0x03, 0x19
        /*005e*/ 	.short	0x0014


	//----- nvinfo : EIATTR_PARAM_CBANK
	.align		4
        /*0060*/ 	.byte	0x04, 0x0a
        /*0062*/ 	.short	(.L_21 - .L_20)
	.align		4
.L_20:
        /*0064*/ 	.word	index@(.nv.constant0.triton_poi_fused_addmm_relu_0)
        /*0068*/ 	.short	0x0210
        /*006a*/ 	.short	0x0014


	//----- nvinfo : EIATTR_SW_WAR
	.align		4
.L_21:
        /*006c*/ 	.byte	0x04, 0x36
        /*006e*/ 	.short	(.L_23 - .L_22)
.L_22:
        /*0070*/ 	.word	0x00000008
.L_23:


//--------------------- .nv.callgraph             --------------------------
	.section	.nv.callgraph,"",@"SHT_CUDA_CALLGRAPH"
	.align	4
	.sectionentsize	8
	.align		4
        /*0000*/ 	.word	0x00000000
	.align		4
        /*0004*/ 	.word	0xffffffff
	.align		4
        /*0008*/ 	.word	0x00000000
	.align		4
        /*000c*/ 	.word	0xfffffffe
	.align		4
        /*0010*/ 	.word	0x00000000
	.align		4
        /*0014*/ 	.word	0xfffffffd
	.align		4
        /*0018*/ 	.word	0x00000000
	.align		4
        /*001c*/ 	.word	0xfffffffc


//--------------------- .text.triton_poi_fused_addmm_relu_0 --------------------------
	.section	.text.triton_poi_fused_addmm_relu_0,"ax",@progbits
	.align	128
        .global         triton_poi_fused_addmm_relu_0
        .type           triton_poi_fused_addmm_relu_0,@function
        .size           triton_poi_fused_addmm_relu_0,(.L_x_1 - triton_poi_fused_addmm_relu_0)
        .other          triton_poi_fused_addmm_relu_0,@"STO_CUDA_ENTRY STV_DEFAULT"
triton_poi_fused_addmm_relu_0:
.text.triton_poi_fused_addmm_relu_0:
[----:B------:R-:W0:Y:S02]  /*0000*/  LDC R1, c[0x0][0x28] ;  /* 0x00000a00ff017b82 */ /* 0x000e240000000800 */
[----:B------:R-:W1:Y:S01]  /*0010*/  S2R R0, SR_TID.X ;  /* 0x0000000000007919 */ /* 0x000e620000002100 */
[----:B------:R-:W2:Y:S01]  /*0020*/  LDC.64 R2, c[0x0][0x210] ;  /* 0x00008400ff027b82 */ /* 0x000ea20000000a00 */
[----:B------:R-:W-:Y:S01]  /*0030*/  ULDC.64 UR4, c[0x0][0x208] ;  /* 0x0000820000047ab9 */ /* 0x000fe20000000a00 */
[----:B------:R-:W3:Y:S06]  /*0040*/  S2R R7, SR_CTAID.X ;  /* 0x0000000000077919 */ /* 0x000eec0000002500 */
[----:B------:R-:W4:Y:S01]  /*0050*/  LDC.64 R4, c[0x0][0x218] ;  /* 0x00008600ff047b82 */ /* 0x000f220000000a00 */
[----:B-1----:R-:W-:-:S05]  /*0060*/  IMAD.SHL.U32 R0, R0, 0x2, RZ ;  /* 0x0000000200007824 */ /* 0x002fca00078e00ff */
[----:B------:R-:W-:-:S05]  /*0070*/  LOP3.LUT R0, R0, 0xfe, RZ, 0xc0, !PT ;  /* 0x000000fe00007812 */ /* 0x000fca00078ec0ff */
[----:B---3--:R-:W-:-:S04]  /*0080*/  IMAD R7, R7, 0x100, R0 ;  /* 0x0000010007077824 */ /* 0x008fc800078e0200 */
[C---:B------:R-:W-:Y:S01]  /*0090*/  IMAD.HI R0, R7.reuse, 0x10624dd3, RZ ;  /* 0x10624dd307007827 */ /* 0x040fe200078e02ff */
[----:B------:R-:W-:-:S03]  /*00a0*/  ISETP.GE.AND P2, PT, R7, 0x7d00, PT ;  /* 0x00007d000700780c */ /* 0x000fc60003f46270 */
[----:B--2---:R-:W-:Y:S01]  /*00b0*/  IMAD.WIDE R2, R7, 0x4, R2 ;  /* 0x0000000407027825 */ /* 0x004fe200078e0202 */
[----:B------:R-:W-:-:S04]  /*00c0*/  SHF.R.U32.HI R9, RZ, 0x1f, R0 ;  /* 0x0000001fff097819 */ /* 0x000fc80000011600 */
[----:B------:R-:W-:-:S05]  /*00d0*/  LEA.HI.SX32 R0, R0, R9, 0x1b ;  /* 0x0000000900007211 */ /* 0x000fca00078fdaff */
[----:B------:R-:W-:Y:S01]  /*00e0*/  IMAD R9, R0, -0x1f4, R7 ;  /* 0xfffffe0c00097824 */ /* 0x000fe200078e0207 */
[----:B------:R-:W-:-:S03]  /*00f0*/  CS2R R6, SRZ ;  /* 0x0000000000067805 */ /* 0x000fc6000001ff00 */
[----:B----4-:R-:W-:Y:S01]  /*0100*/  IMAD.WIDE R4, R9, 0x4, R4 ;  /* 0x0000000409047825 */ /* 0x010fe200078e0204 */
[----:B------:R-:W-:Y:S02]  /*0110*/  CS2R R8, SRZ ;  /* 0x0000000000087805 */ /* 0x000fe4000001ff00 */
[----:B------:R-:W2:Y:S04]  /*0120*/  @!P2 LDG.E.64 R6, desc[UR4][R2.64] ;  /* 0x000000040206a981 */ /* 0x000ea8000c1e1b00 */
[----:B------:R-:W2:Y:S02]  /*0130*/  @!P2 LDG.E.EL.64 R8, desc[UR4][R4.64] ;  /* 0x000000040408a981 */ /* 0x000ea4000c2e1b00 */
[----:B--2---:R-:W-:Y:S01]  /*0140*/  FSETP.GEU.AND P0, PT, R6, -R8, PT ;  /* 0x800000080600720b */ /* 0x004fe20003f0e000 */
[----:B------:R-:W-:Y:S01]  /*0150*/  FADD R6, R8, R6 ;  /* 0x0000000608067221 */ /* 0x000fe20000000000 */
[----:B------:R-:W-:Y:S01]  /*0160*/  FADD R0, R9, R7 ;  /* 0x0000000709007221 */ /* 0x000fe20000000000 */
[----:B------:R-:W-:-:S03]  /*0170*/  FSETP.GEU.AND P1, PT, R7, -R9, PT ;  /* 0x800000090700720b */ /* 0x000fc60003f2e000 */
[----:B------:R-:W-:Y:S02]  /*0180*/  FSEL R6, R6, RZ, P0 ;  /* 0x000000ff06067208 */ /* 0x000fe40000000000 */
[----:B------:R-:W-:Y:S01]  /*0190*/  FSEL R7, R0, RZ, P1 ;  /* 0x000000ff00077208 */ /* 0x000fe20000800000 */
[----:B------:R-:W-:Y:S07]  /*01a0*/  @P2 EXIT ;  /* 0x000000000000294d */ /* 0x000fee0003800000 */
[----:B------:R-:W-:Y:S01]  /*01b0*/  STG.E.64 desc[UR4][R2.64], R6 ;  /* 0x0000000602007986 */ /* 0x000fe2000c101b04 */
[----:B------:R-:W-:Y:S05]  /*01c0*/  EXIT ;  /* 0x000000000000794d */ /* 0x000fea0003800000 */
.L_x_0:
[----:B------:R-:W-:-:S00]  /*01d0*/  BRA `(.L_x_0) ;  /* 0xfffffffc00fc7947 */ /* 0x000fc0000383ffff */
[----:B------:R-:W-:-:S00]  /*01e0*/  NOP ;  /* 0x0000000000007918 */ /* 0x000fc00000000000 */
        /* <DEDUP_REMOVED lines=9> */
.L_x_1:


//--------------------- .nv.constant0.triton_poi_fused_addmm_relu_0 --------------------------
	.section	.nv.constant0.triton_poi_fused_addmm_relu_0,"a",@progbits
	.sectionflags	@""
	.align	4
.nv.constant0.triton_poi_fused_addmm_relu_0:
	.zero		548
